//
// Generated by NVIDIA NVVM Compiler
//
// Compiler Build ID: CL-36424714
// Cuda compilation tools, release 13.0, V13.0.88
// Based on NVVM 20.0.0
//

.version 9.0
.target sm_100
.address_size 64

	// .globl	_Z21kernel_concat_forwardPfS_S_iiiii

.visible .entry _Z21kernel_concat_forwardPfS_S_iiiii(
	.param .u64 .ptr .align 1 _Z21kernel_concat_forwardPfS_S_iiiii_param_0,
	.param .u64 .ptr .align 1 _Z21kernel_concat_forwardPfS_S_iiiii_param_1,
	.param .u64 .ptr .align 1 _Z21kernel_concat_forwardPfS_S_iiiii_param_2,
	.param .u32 _Z21kernel_concat_forwardPfS_S_iiiii_param_3,
	.param .u32 _Z21kernel_concat_forwardPfS_S_iiiii_param_4,
	.param .u32 _Z21kernel_concat_forwardPfS_S_iiiii_param_5,
	.param .u32 _Z21kernel_concat_forwardPfS_S_iiiii_param_6,
	.param .u32 _Z21kernel_concat_forwardPfS_S_iiiii_param_7
)
{
	.reg .pred 	%p<4>;
	.reg .b32 	%r<33>;
	.reg .b32 	%f<5>;
	.reg .b64 	%rd<22>;

	ld.param.u64 	%rd8, [_Z21kernel_concat_forwardPfS_S_iiiii_param_0];
	ld.param.u64 	%rd9, [_Z21kernel_concat_forwardPfS_S_iiiii_param_1];
	ld.param.u64 	%rd10, [_Z21kernel_concat_forwardPfS_S_iiiii_param_2];
	ld.param.u32 	%r11, [_Z21kernel_concat_forwardPfS_S_iiiii_param_3];
	ld.param.u32 	%r12, [_Z21kernel_concat_forwardPfS_S_iiiii_param_4];
	ld.param.u32 	%r13, [_Z21kernel_concat_forwardPfS_S_iiiii_param_5];
	ld.param.u32 	%r14, [_Z21kernel_concat_forwardPfS_S_iiiii_param_6];
	ld.param.u32 	%r15, [_Z21kernel_concat_forwardPfS_S_iiiii_param_7];
	add.s32 	%r1, %r13, %r12;
	mul.wide.s32 	%rd11, %r1, %r11;
	cvt.s64.s32 	%rd12, %r14;
	mul.lo.s64 	%rd13, %rd11, %rd12;
	cvt.s64.s32 	%rd14, %r15;
	mul.lo.s64 	%rd1, %rd13, %rd14;
	mov.u32 	%r16, %tid.x;
	mov.u32 	%r17, %ctaid.x;
	mov.u32 	%r2, %ntid.x;
	mad.lo.s32 	%r32, %r17, %r2, %r16;
	cvt.s64.s32 	%rd21, %r32;
	setp.le.s64 	%p1, %rd1, %rd21;
	@%p1 bra 	$L__BB0_6;
	mov.u32 	%r18, %nctaid.x;
	mul.lo.s32 	%r4, %r2, %r18;
	cvta.to.global.u64 	%rd3, %rd10;
	cvta.to.global.u64 	%rd4, %rd8;
	cvta.to.global.u64 	%rd5, %rd9;
$L__BB0_2:
	div.s32 	%r19, %r32, %r15;
	mul.lo.s32 	%r20, %r19, %r15;
	sub.s32 	%r6, %r32, %r20;
	div.s32 	%r21, %r19, %r14;
	mul.lo.s32 	%r22, %r21, %r14;
	sub.s32 	%r7, %r19, %r22;
	div.s32 	%r23, %r21, %r1;
	mul.lo.s32 	%r24, %r23, %r1;
	sub.s32 	%r8, %r21, %r24;
	rem.s32 	%r9, %r23, %r11;
	setp.ge.s32 	%p2, %r8, %r12;
	@%p2 bra 	$L__BB0_4;
	mad.lo.s32 	%r29, %r9, %r12, %r8;
	mad.lo.s32 	%r30, %r29, %r14, %r7;
	mad.lo.s32 	%r31, %r30, %r15, %r6;
	mul.wide.s32 	%rd17, %r31, 4;
	add.s64 	%rd18, %rd5, %rd17;
	ld.global.f32 	%f4, [%rd18];
	bra.uni 	$L__BB0_5;
$L__BB0_4:
	sub.s32 	%r25, %r8, %r12;
	mad.lo.s32 	%r26, %r9, %r13, %r25;
	mad.lo.s32 	%r27, %r26, %r14, %r7;
	mad.lo.s32 	%r28, %r27, %r15, %r6;
	mul.wide.s32 	%rd15, %r28, 4;
	add.s64 	%rd16, %rd3, %rd15;
	ld.global.f32 	%f4, [%rd16];
$L__BB0_5:
	shl.b64 	%rd19, %rd21, 2;
	add.s64 	%rd20, %rd4, %rd19;
	st.global.f32 	[%rd20], %f4;
	add.s32 	%r32, %r32, %r4;
	cvt.s64.s32 	%rd21, %r32;
	setp.gt.s64 	%p3, %rd1, %rd21;
	@%p3 bra 	$L__BB0_2;
$L__BB0_6:
	ret;

}
	// .globl	_Z22kernel_concat_backwardPfS_S_iiiii
.visible .entry _Z22kernel_concat_backwardPfS_S_iiiii(
	.param .u64 .ptr .align 1 _Z22kernel_concat_backwardPfS_S_iiiii_param_0,
	.param .u64 .ptr .align 1 _Z22kernel_concat_backwardPfS_S_iiiii_param_1,
	.param .u64 .ptr .align 1 _Z22kernel_concat_backwardPfS_S_iiiii_param_2,
	.param .u32 _Z22kernel_concat_backwardPfS_S_iiiii_param_3,
	.param .u32 _Z22kernel_concat_backwardPfS_S_iiiii_param_4,
	.param .u32 _Z22kernel_concat_backwardPfS_S_iiiii_param_5,
	.param .u32 _Z22kernel_concat_backwardPfS_S_iiiii_param_6,
	.param .u32 _Z22kernel_concat_backwardPfS_S_iiiii_param_7
)
{
	.reg .pred 	%p<4>;
	.reg .b32 	%r<33>;
	.reg .b32 	%f<3>;
	.reg .b64 	%rd<24>;

	ld.param.u64 	%rd10, [_Z22kernel_concat_backwardPfS_S_iiiii_param_0];
	ld.param.u64 	%rd8, [_Z22kernel_concat_backwardPfS_S_iiiii_param_1];
	ld.param.u64 	%rd9, [_Z22kernel_concat_backwardPfS_S_iiiii_param_2];
	ld.param.u32 	%r11, [_Z22kernel_concat_backwardPfS_S_iiiii_param_3];
	ld.param.u32 	%r12, [_Z22kernel_concat_backwardPfS_S_iiiii_param_4];
	ld.param.u32 	%r13, [_Z22kernel_concat_backwardPfS_S_iiiii_param_5];
	ld.param.u32 	%r14, [_Z22kernel_concat_backwardPfS_S_iiiii_param_6];
	ld.param.u32 	%r15, [_Z22kernel_concat_backwardPfS_S_iiiii_param_7];
	cvta.to.global.u64 	%rd1, %rd10;
	add.s32 	%r1, %r13, %r12;
	mul.wide.s32 	%rd11, %r1, %r11;
	cvt.s64.s32 	%rd12, %r14;
	mul.lo.s64 	%rd13, %rd11, %rd12;
	cvt.s64.s32 	%rd14, %r15;
	mul.lo.s64 	%rd2, %rd13, %rd14;
	mov.u32 	%r16, %tid.x;
	mov.u32 	%r17, %ctaid.x;
	mov.u32 	%r2, %ntid.x;
	mad.lo.s32 	%r32, %r17, %r2, %r16;
	cvt.s64.s32 	%rd23, %r32;
	setp.le.s64 	%p1, %rd2, %rd23;
	@%p1 bra 	$L__BB1_6;
	mov.u32 	%r18, %nctaid.x;
	mul.lo.s32 	%r4, %r2, %r18;
	cvta.to.global.u64 	%rd4, %rd9;
	cvta.to.global.u64 	%rd5, %rd8;
$L__BB1_2:
	div.s32 	%r19, %r32, %r15;
	mul.lo.s32 	%r20, %r19, %r15;
	sub.s32 	%r6, %r32, %r20;
	div.s32 	%r21, %r19, %r14;
	mul.lo.s32 	%r22, %r21, %r14;
	sub.s32 	%r7, %r19, %r22;
	div.s32 	%r23, %r21, %r1;
	mul.lo.s32 	%r24, %r23, %r1;
	sub.s32 	%r8, %r21, %r24;
	rem.s32 	%r9, %r23, %r11;
	setp.ge.s32 	%p2, %r8, %r12;
	@%p2 bra 	$L__BB1_4;
	shl.b64 	%rd19, %rd23, 2;
	add.s64 	%rd20, %rd1, %rd19;
	mad.lo.s32 	%r29, %r9, %r12, %r8;
	mad.lo.s32 	%r30, %r29, %r14, %r7;
	mad.lo.s32 	%r31, %r30, %r15, %r6;
	mul.wide.s32 	%rd21, %r31, 4;
	add.s64 	%rd22, %rd5, %rd21;
	ld.global.f32 	%f2, [%rd20];
	st.global.f32 	[%rd22], %f2;
	bra.uni 	$L__BB1_5;
$L__BB1_4:
	shl.b64 	%rd15, %rd23, 2;
	add.s64 	%rd16, %rd1, %rd15;
	sub.s32 	%r25, %r8, %r12;
	mad.lo.s32 	%r26, %r9, %r13, %r25;
	mad.lo.s32 	%r27, %r26, %r14, %r7;
	mad.lo.s32 	%r28, %r27, %r15, %r6;
	mul.wide.s32 	%rd17, %r28, 4;
	add.s64 	%rd18, %rd4, %rd17;
	ld.global.f32 	%f1, [%rd16];
	st.global.f32 	[%rd18], %f1;
$L__BB1_5:
	add.s32 	%r32, %r32, %r4;
	cvt.s64.s32 	%rd23, %r32;
	setp.gt.s64 	%p3, %rd2, %rd23;
	@%p3 bra 	$L__BB1_2;
$L__BB1_6:
	ret;

}


// ===== COMPILED SASS (sm_100) =====

	.target	sm_100

	.elftype	@"ET_EXEC"


//--------------------- .note.nv.tkinfo           --------------------------
	.section	.note.nv.tkinfo,"",@"SHT_NOTE"
	.sectionflags	@"SHF_NOTE_NV_TKINFO"
	.tkinfo
        /*0018*/ 	.word	0x00000002
        /*0030*/ 	.string	""
        /*0030*/ 	.string	"ptxas"
        /*0030*/ 	.string	"Cuda compilation tools, release 13.0, V13.0.88"
        /*0030*/ 	.string	"Build cuda_13.0.r13.0/compiler.36424714_0"
        /*0030*/ 	.string	"-arch sm_100 -m 64 "



//--------------------- .note.nv.cuinfo           --------------------------
	.section	.note.nv.cuinfo,"",@"SHT_NOTE"
	.sectionflags	@"SHF_NOTE_NV_CUINFO"
        /*0018*/ 	.short	0x0002
        /*001a*/ 	.short	0x0064
        /*001c*/ 	.short	0x0082
	.zero		2


//--------------------- .nv.info                  --------------------------
	.section	.nv.info,"",@"SHT_CUDA_INFO"
	.align	4


	//----- nvinfo : EIATTR_REGCOUNT
	.align		4
        /*0000*/ 	.byte	0x04, 0x2f
        /*0002*/ 	.short	(.L_1 - .L_0)
	.align		4
.L_0:
        /*0004*/ 	.word	index@(_Z21kernel_concat_forwardPfS_S_iiiii)
        /*0008*/ 	.word	0x0000001a


	//----- nvinfo : EIATTR_FRAME_SIZE
	.align		4
.L_1:
        /*000c*/ 	.byte	0x04, 0x11
        /*000e*/ 	.short	(.L_3 - .L_2)
	.align		4
.L_2:
        /*0010*/ 	.word	index@(_Z21kernel_concat_forwardPfS_S_iiiii)
        /*0014*/ 	.word	0x00000000


	//----- nvinfo : EIATTR_REGCOUNT
	.align		4
.L_3:
        /*0018*/ 	.byte	0x04, 0x2f
        /*001a*/ 	.short	(.L_5 - .L_4)
	.align		4
.L_4:
        /*001c*/ 	.word	index@(_Z22kernel_concat_backwardPfS_S_iiiii)
        /*0020*/ 	.word	0x0000001b


	//----- nvinfo : EIATTR_FRAME_SIZE
	.align		4
.L_5:
        /*0024*/ 	.byte	0x04, 0x11
        /*0026*/ 	.short	(.L_7 - .L_6)
	.align		4
.L_6:
        /*0028*/ 	.word	index@(_Z22kernel_concat_backwardPfS_S_iiiii)
        /*002c*/ 	.word	0x00000000


	//----- nvinfo : EIATTR_MIN_STACK_SIZE
	.align		4
.L_7:
        /*0030*/ 	.byte	0x04, 0x12
        /*0032*/ 	.short	(.L_9 - .L_8)
	.align		4
.L_8:
        /*0034*/ 	.word	index@(_Z22kernel_concat_backwardPfS_S_iiiii)
        /*0038*/ 	.word	0x00000000


	//----- nvinfo : EIATTR_MIN_STACK_SIZE
	.align		4
.L_9:
        /*003c*/ 	.byte	0x04, 0x12
        /*003e*/ 	.short	(.L_11 - .L_10)
	.align		4
.L_10:
        /*0040*/ 	.word	index@(_Z21kernel_concat_forwardPfS_S_iiiii)
        /*0044*/ 	.word	0x00000000
.L_11:


//--------------------- .nv.compat                --------------------------
	.section	.nv.compat,"",@"SHT_CUDA_COMPAT_INFO"
	.align	4
        /*0000*/ 	.byte	0x02, 0x09, 0x00, 0x00, 0x02, 0x02, 0x01, 0x00, 0x02, 0x05, 0x05, 0x00, 0x03, 0x07, 0x01, 0x01
        /*0010*/ 	.byte	0x02, 0x03, 0x00, 0x00, 0x02, 0x06, 0x01, 0x00, 0x04, 0x0b, 0x08, 0x00, 0x09, 0x00, 0x00, 0x00
        /*0020*/ 	.byte	0x00, 0x00, 0x00, 0x00


//--------------------- .nv.info._Z22kernel_concat_backwardPfS_S_iiiii --------------------------
	.section	.nv.info._Z22kernel_concat_backwardPfS_S_iiiii,"",@"SHT_CUDA_INFO"
	.sectionflags	@""
	.align	4


	//----- nvinfo : EIATTR_CUDA_API_VERSION
	.align		4
        /*0000*/ 	.byte	0x04, 0x37
        /*0002*/ 	.short	(.L_13 - .L_12)
.L_12:
        /*0004*/ 	.word	0x00000082


	//----- nvinfo : EIATTR_KPARAM_INFO
	.align		4
.L_13:
        /*0008*/ 	.byte	0x04, 0x17
        /*000a*/ 	.short	(.L_15 - .L_14)
.L_14:
        /*000c*/ 	.word	0x00000000
        /*0010*/ 	.short	0x0007
        /*0012*/ 	.short	0x0028
        /*0014*/ 	.byte	0x00, 0xf0, 0x11, 0x00


	//----- nvinfo : EIATTR_KPARAM_INFO
	.align		4
.L_15:
        /*0018*/ 	.byte	0x04, 0x17
        /*001a*/ 	.short	(.L_17 - .L_16)
.L_16:
        /*001c*/ 	.word	0x00000000
        /*0020*/ 	.short	0x0006
        /*0022*/ 	.short	0x0024
        /*0024*/ 	.byte	0x00, 0xf0, 0x11, 0x00


	//----- nvinfo : EIATTR_KPARAM_INFO
	.align		4
.L_17:
        /*0028*/ 	.byte	0x04, 0x17
        /*002a*/ 	.short	(.L_19 - .L_18)
.L_18:
        /*002c*/ 	.word	0x00000000
        /*0030*/ 	.short	0x0005
        /*0032*/ 	.short	0x0020
        /*0034*/ 	.byte	0x00, 0xf0, 0x11, 0x00


	//----- nvinfo : EIATTR_KPARAM_INFO
	.align		4
.L_19:
        /*0038*/ 	.byte	0x04, 0x17
        /*003a*/ 	.short	(.L_21 - .L_20)
.L_20:
        /*003c*/ 	.word	0x00000000
        /*0040*/ 	.short	0x0004
        /*0042*/ 	.short	0x001c
        /*0044*/ 	.byte	0x00, 0xf0, 0x11, 0x00


	//----- nvinfo : EIATTR_KPARAM_INFO
	.align		4
.L_21:
        /*0048*/ 	.byte	0x04, 0x17
        /*004a*/ 	.short	(.L_23 - .L_22)
.L_22:
        /*004c*/ 	.word	0x00000000
        /*0050*/ 	.short	0x0003
        /*0052*/ 	.short	0x0018
        /*0054*/ 	.byte	0x00, 0xf0, 0x11, 0x00


	//----- nvinfo : EIATTR_KPARAM_INFO
	.align		4
.L_23:
        /*0058*/ 	.byte	0x04, 0x17
        /*005a*/ 	.short	(.L_25 - .L_24)
.L_24:
        /*005c*/ 	.word	0x00000000
        /*0060*/ 	.short	0x0002
        /*0062*/ 	.short	0x0010
        /*0064*/ 	.byte	0x00, 0xf5, 0x21, 0x00


	//----- nvinfo : EIATTR_KPARAM_INFO
	.align		4
.L_25:
        /*0068*/ 	.byte	0x04, 0x17
        /*006a*/ 	.short	(.L_27 - .L_26)
.L_26:
        /*006c*/ 	.word	0x00000000
        /*0070*/ 	.short	0x0001
        /*0072*/ 	.short	0x0008
        /*0074*/ 	.byte	0x00, 0xf5, 0x21, 0x00


	//----- nvinfo : EIATTR_KPARAM_INFO
	.align		4
.L_27:
        /*0078*/ 	.byte	0x04, 0x17
        /*007a*/ 	.short	(.L_29 - .L_28)
.L_28:
        /*007c*/ 	.word	0x00000000
        /*0080*/ 	.short	0x0000
        /*0082*/ 	.short	0x0000
        /*0084*/ 	.byte	0x00, 0xf5, 0x21, 0x00


	//----- nvinfo : EIATTR_SPARSE_MMA_MASK
	.align		4
.L_29:
        /*0088*/ 	.byte	0x03, 0x50
        /*008a*/ 	.short	0x0000


	//----- nvinfo : EIATTR_MAXREG_COUNT
	.align		4
        /*008c*/ 	.byte	0x03, 0x1b
        /*008e*/ 	.short	0x00ff


	//----- nvinfo : EIATTR_MERCURY_ISA_VERSION
	.align		4
        /*0090*/ 	.byte	0x03, 0x5f
        /*0092*/ 	.short	0x0101


	//----- nvinfo : EIATTR_VRC_CTA_INIT_COUNT
	.align		4
        /*0094*/ 	.byte	0x02, 0x4a
	.zero		1
	.zero		1


	//----- nvinfo : EIATTR_EXIT_INSTR_OFFSETS
	.align		4
        /*0098*/ 	.byte	0x04, 0x1c
        /*009a*/ 	.short	(.L_31 - .L_30)


	//   ....[0]....
.L_30:
        /*009c*/ 	.word	0x00000170


	//   ....[1]....
        /*00a0*/ 	.word	0x00000a10


	//----- nvinfo : EIATTR_CRS_STACK_SIZE
	.align		4
.L_31:
        /*00a4*/ 	.byte	0x04, 0x1e
        /*00a6*/ 	.short	(.L_33 - .L_32)
.L_32:
        /*00a8*/ 	.word	0x00000000


	//----- nvinfo : EIATTR_CBANK_PARAM_SIZE
	.align		4
.L_33:
        /*00ac*/ 	.byte	0x03, 0x19
        /*00ae*/ 	.short	0x002c


	//----- nvinfo : EIATTR_PARAM_CBANK
	.align		4
        /*00b0*/ 	.byte	0x04, 0x0a
        /*00b2*/ 	.short	(.L_35 - .L_34)
	.align		4
.L_34:
        /*00b4*/ 	.word	index@(.nv.constant0._Z22kernel_concat_backwardPfS_S_iiiii)
        /*00b8*/ 	.short	0x0380
        /*00ba*/ 	.short	0x002c


	//----- nvinfo : EIATTR_SW_WAR
	.align		4
.L_35:
        /*00bc*/ 	.byte	0x04, 0x36
        /*00be*/ 	.short	(.L_37 - .L_36)
.L_36:
        /*00c0*/ 	.word	0x00000008
.L_37:


//--------------------- .nv.info._Z21kernel_concat_forwardPfS_S_iiiii --------------------------
	.section	.nv.info._Z21kernel_concat_forwardPfS_S_iiiii,"",@"SHT_CUDA_INFO"
	.sectionflags	@""
	.align	4


	//----- nvinfo : EIATTR_CUDA_API_VERSION
	.align		4
        /*0000*/ 	.byte	0x04, 0x37
        /*0002*/ 	.short	(.L_39 - .L_38)
.L_38:
        /*0004*/ 	.word	0x00000082


	//----- nvinfo : EIATTR_KPARAM_INFO
	.align		4
.L_39:
        /*0008*/ 	.byte	0x04, 0x17
        /*000a*/ 	.short	(.L_41 - .L_40)
.L_40:
        /*000c*/ 	.word	0x00000000
        /*0010*/ 	.short	0x0007
        /*0012*/ 	.short	0x0028
        /*0014*/ 	.byte	0x00, 0xf0, 0x11, 0x00


	//----- nvinfo : EIATTR_KPARAM_INFO
	.align		4
.L_41:
        /*0018*/ 	.byte	0x04, 0x17
        /*001a*/ 	.short	(.L_43 - .L_42)
.L_42:
        /*001c*/ 	.word	0x00000000
        /*0020*/ 	.short	0x0006
        /*0022*/ 	.short	0x0024
        /*0024*/ 	.byte	0x00, 0xf0, 0x11, 0x00


	//----- nvinfo : EIATTR_KPARAM_INFO
	.align		4
.L_43:
        /*0028*/ 	.byte	0x04, 0x17
        /*002a*/ 	.short	(.L_45 - .L_44)
.L_44:
        /*002c*/ 	.word	0x00000000
        /*0030*/ 	.short	0x0005
        /*0032*/ 	.short	0x0020
        /*0034*/ 	.byte	0x00, 0xf0, 0x11, 0x00


	//----- nvinfo : EIATTR_KPARAM_INFO
	.align		4
.L_45:
        /*0038*/ 	.byte	0x04, 0x17
        /*003a*/ 	.short	(.L_47 - .L_46)
.L_46:
        /*003c*/ 	.word	0x00000000
        /*0040*/ 	.short	0x0004
        /*0042*/ 	.short	0x001c
        /*0044*/ 	.byte	0x00, 0xf0, 0x11, 0x00


	//----- nvinfo : EIATTR_KPARAM_INFO
	.align		4
.L_47:
        /*0048*/ 	.byte	0x04, 0x17
        /*004a*/ 	.short	(.L_49 - .L_48)
.L_48:
        /*004c*/ 	.word	0x00000000
        /*0050*/ 	.short	0x0003
        /*0052*/ 	.short	0x0018
        /*0054*/ 	.byte	0x00, 0xf0, 0x11, 0x00


	//----- nvinfo : EIATTR_KPARAM_INFO
	.align		4
.L_49:
        /*0058*/ 	.byte	0x04, 0x17
        /*005a*/ 	.short	(.L_51 - .L_50)
.L_50:
        /*005c*/ 	.word	0x00000000
        /*0060*/ 	.short	0x0002
        /*0062*/ 	.short	0x0010
        /*0064*/ 	.byte	0x00, 0xf5, 0x21, 0x00


	//----- nvinfo : EIATTR_KPARAM_INFO
	.align		4
.L_51:
        /*0068*/ 	.byte	0x04, 0x17
        /*006a*/ 	.short	(.L_53 - .L_52)
.L_52:
        /*006c*/ 	.word	0x00000000
        /*0070*/ 	.short	0x0001
        /*0072*/ 	.short	0x0008
        /*0074*/ 	.byte	0x00, 0xf5, 0x21, 0x00


	//----- nvinfo : EIATTR_KPARAM_INFO
	.align		4
.L_53:
        /*0078*/ 	.byte	0x04, 0x17
        /*007a*/ 	.short	(.L_55 - .L_54)
.L_54:
        /*007c*/ 	.word	0x00000000
        /*0080*/ 	.short	0x0000
        /*0082*/ 	.short	0x0000
        /*0084*/ 	.byte	0x00, 0xf5, 0x21, 0x00


	//----- nvinfo : EIATTR_SPARSE_MMA_MASK
	.align		4
.L_55:
        /*0088*/ 	.byte	0x03, 0x50
        /*008a*/ 	.short	0x0000


	//----- nvinfo : EIATTR_MAXREG_COUNT
	.align		4
        /*008c*/ 	.byte	0x03, 0x1b
        /*008e*/ 	.short	0x00ff


	//----- nvinfo : EIATTR_MERCURY_ISA_VERSION
	.align		4
        /*0090*/ 	.byte	0x03, 0x5f
        /*0092*/ 	.short	0x0101


	//----- nvinfo : EIATTR_VRC_CTA_INIT_COUNT
	.align		4
        /*0094*/ 	.byte	0x02, 0x4a
	.zero		1
	.zero		1


	//----- nvinfo : EIATTR_EXIT_INSTR_OFFSETS
	.align		4
        /*0098*/ 	.byte	0x04, 0x1c
        /*009a*/ 	.short	(.L_57 - .L_56)


	//   ....[0]....
.L_56:
        /*009c*/ 	.word	0x00000170


	//   ....[1]....
        /*00a0*/ 	.word	0x00000a00


	//----- nvinfo : EIATTR_CRS_STACK_SIZE
	.align		4
.L_57:
        /*00a4*/ 	.byte	0x04, 0x1e
        /*00a6*/ 	.short	(.L_59 - .L_58)
.L_58:
        /*00a8*/ 	.word	0x00000000


	//----- nvinfo : EIATTR_CBANK_PARAM_SIZE
	.align		4
.L_59:
        /*00ac*/ 	.byte	0x03, 0x19
        /*00ae*/ 	.short	0x002c


	//----- nvinfo : EIATTR_PARAM_CBANK
	.align		4
        /*00b0*/ 	.byte	0x04, 0x0a
        /*00b2*/ 	.short	(.L_61 - .L_60)
	.align		4
.L_60:
        /*00b4*/ 	.word	index@(.nv.constant0._Z21kernel_concat_forwardPfS_S_iiiii)
        /*00b8*/ 	.short	0x0380
        /*00ba*/ 	.short	0x002c


	//----- nvinfo : EIATTR_SW_WAR
	.align		4
.L_61:
        /*00bc*/ 	.byte	0x04, 0x36
        /*00be*/ 	.short	(.L_63 - .L_62)
.L_62:
        /*00c0*/ 	.word	0x00000008
.L_63:


//--------------------- .nv.callgraph             --------------------------
	.section	.nv.callgraph,"",@"SHT_CUDA_CALLGRAPH"
	.align	4
	.sectionentsize	8
	.align		4
        /*0000*/ 	.word	0x00000000
	.align		4
        /*0004*/ 	.word	0xffffffff
	.align		4
        /*0008*/ 	.word	0x00000000
	.align		4
        /*000c*/ 	.word	0xfffffffe
	.align		4
        /*0010*/ 	.word	0x00000000
	.align		4
        /*0014*/ 	.word	0xfffffffd
	.align		4
        /*0018*/ 	.word	0x00000000
	.align		4
        /*001c*/ 	.word	0xfffffffc


//--------------------- .text._Z22kernel_concat_backwardPfS_S_iiiii --------------------------
	.section	.text._Z22kernel_concat_backwardPfS_S_iiiii,"ax",@progbits
	.align	128
        .global         _Z22kernel_concat_backwardPfS_S_iiiii
        .type           _Z22kernel_concat_backwardPfS_S_iiiii,@function
        .size           _Z22kernel_concat_backwardPfS_S_iiiii,(.L_x_4 - _Z22kernel_concat_backwardPfS_S_iiiii)
        .other          _Z22kernel_concat_backwardPfS_S_iiiii,@"STO_CUDA_ENTRY STV_DEFAULT"
_Z22kernel_concat_backwardPfS_S_iiiii:
.text._Z22kernel_concat_backwardPfS_S_iiiii:
[----:B------:R-:W-:Y:S08]  /*0000*/  LDC R1, c[0x0][0x37c] ;  /* 0x0000df00ff017b82 */ /* 0x000ff00000000800 */
[----:B------:R-:W0:Y:S01]  /*0010*/  LDC.64 R2, c[0x0][0x398] ;  /* 0x0000e600ff027b82 */ /* 0x000e220000000a00 */
[----:B------:R-:W1:Y:S01]  /*0020*/  LDCU.64 UR6, c[0x0][0x3a0] ;  /* 0x00007400ff0677ac */ /* 0x000e620008000a00 */
[----:B------:R-:W2:Y:S06]  /*0030*/  S2R R13, SR_TID.X ;  /* 0x00000000000d7919 */ /* 0x000eac0000002100 */
[----:B------:R-:W3:Y:S08]  /*0040*/  LDC R9, c[0x0][0x3a8] ;  /* 0x0000ea00ff097b82 */ /* 0x000ef00000000800 */
[----:B------:R-:W2:Y:S01]  /*0050*/  S2UR UR4, SR_CTAID.X ;  /* 0x00000000000479c3 */ /* 0x000ea20000002500 */
[----:B-1----:R-:W-:Y:S01]  /*0060*/  USHF.R.S32.HI UR5, URZ, 0x1f, UR7 ;  /* 0x0000001fff057899 */ /* 0x002fe20008011407 */
[----:B0-----:R-:W-:-:S06]  /*0070*/  VIADD R7, R3, UR6 ;  /* 0x0000000603077c36 */ /* 0x001fcc0008000000 */
[----:B------:R-:W2:Y:S01]  /*0080*/  LDC R12, c[0x0][0x360] ;  /* 0x0000d800ff0c7b82 */ /* 0x000ea20000000800 */
[----:B------:R-:W-:-:S04]  /*0090*/  IMAD.WIDE R2, R7, R2, RZ ;  /* 0x0000000207027225 */ /* 0x000fc800078e02ff */
[----:B------:R-:W-:Y:S02]  /*00a0*/  IMAD R3, R3, UR7, RZ ;  /* 0x0000000703037c24 */ /* 0x000fe4000f8e02ff */
[----:B------:R-:W-:-:S04]  /*00b0*/  IMAD.WIDE.U32 R4, R2, UR7, RZ ;  /* 0x0000000702047c25 */ /* 0x000fc8000f8e00ff */
[----:B------:R-:W-:-:S04]  /*00c0*/  IMAD R3, R2, UR5, R3 ;  /* 0x0000000502037c24 */ /* 0x000fc8000f8e0203 */
[----:B------:R-:W-:Y:S01]  /*00d0*/  IMAD.IADD R0, R5, 0x1, R3 ;  /* 0x0000000105007824 */ /* 0x000fe200078e0203 */
[----:B---3--:R-:W-:Y:S01]  /*00e0*/  SHF.R.S32.HI R5, RZ, 0x1f, R9 ;  /* 0x0000001fff057819 */ /* 0x008fe20000011409 */
[----:B------:R-:W-:-:S04]  /*00f0*/  IMAD.WIDE.U32 R2, R4, R9, RZ ;  /* 0x0000000904027225 */ /* 0x000fc800078e00ff */
[----:B------:R-:W-:Y:S02]  /*0100*/  IMAD R0, R0, R9, RZ ;  /* 0x0000000900007224 */ /* 0x000fe400078e02ff */
[----:B--2---:R-:W-:Y:S02]  /*0110*/  IMAD R13, R12, UR4, R13 ;  /* 0x000000040c0d7c24 */ /* 0x004fe4000f8e020d */
[----:B------:R-:W-:-:S03]  /*0120*/  IMAD R5, R5, R4, R0 ;  /* 0x0000000405057224 */ /* 0x000fc600078e0200 */
[----:B------:R-:W-:Y:S02]  /*0130*/  SHF.R.S32.HI R15, RZ, 0x1f, R13 ;  /* 0x0000001fff0f7819 */ /* 0x000fe4000001140d */
[----:B------:R-:W-:Y:S02]  /*0140*/  ISETP.GT.U32.AND P0, PT, R2, R13, PT ;  /* 0x0000000d0200720c */ /* 0x000fe40003f04070 */
[----:B------:R-:W-:-:S04]  /*0150*/  IADD3 R0, PT, PT, R3, R5, RZ ;  /* 0x0000000503007210 */ /* 0x000fc80007ffe0ff */
[----:B------:R-:W-:-:S13]  /*0160*/  ISETP.GT.AND.EX P0, PT, R0, R15, PT, P0 ;  /* 0x0000000f0000720c */ /* 0x000fda0003f04300 */
[----:B------:R-:W-:Y:S05]  /*0170*/  @!P0 EXIT ;  /* 0x000000000000894d */ /* 0x000fea0003800000 */
[----:B------:R-:W-:Y:S01]  /*0180*/  IABS R6, R9 ;  /* 0x0000000900067213 */ /* 0x000fe20000000000 */
[----:B------:R-:W0:Y:S01]  /*0190*/  LDC R8, c[0x0][0x3a8] ;  /* 0x0000ea00ff087b82 */ /* 0x000e220000000800 */
[----:B------:R-:W1:Y:S01]  /*01a0*/  LDCU UR4, c[0x0][0x370] ;  /* 0x00006e00ff0477ac */ /* 0x000e620008000800 */
[----:B------:R-:W-:Y:S01]  /*01b0*/  IMAD.MOV.U32 R18, RZ, RZ, R13 ;  /* 0x000000ffff127224 */ /* 0x000fe200078e000d */
[----:B------:R-:W2:Y:S01]  /*01c0*/  I2F.RP R11, R6 ;  /* 0x00000006000b7306 */ /* 0x000ea20000209400 */
[----:B------:R-:W3:Y:S04]  /*01d0*/  LDCU.64 UR6, c[0x0][0x358] ;  /* 0x00006b00ff0677ac */ /* 0x000ee80008000a00 */
[----:B------:R-:W4:Y:S01]  /*01e0*/  LDC R9, c[0x0][0x3a4] ;  /* 0x0000e900ff097b82 */ /* 0x000f220000000800 */
[----:B------:R-:W0:Y:S01]  /*01f0*/  LDCU UR5, c[0x0][0x39c] ;  /* 0x00007380ff0577ac */ /* 0x000e220008000800 */
[----:B------:R-:W0:Y:S06]  /*0200*/  LDCU.64 UR8, c[0x0][0x380] ;  /* 0x00007000ff0877ac */ /* 0x000e2c0008000a00 */
[----:B------:R-:W0:Y:S01]  /*0210*/  LDC R10, c[0x0][0x398] ;  /* 0x0000e600ff0a7b82 */ /* 0x000e220000000800 */
[----:B--2---:R-:W2:Y:S01]  /*0220*/  MUFU.RCP R11, R11 ;  /* 0x0000000b000b7308 */ /* 0x004ea20000001000 */
[----:B-1----:R-:W-:-:S02]  /*0230*/  IMAD R12, R12, UR4, RZ ;  /* 0x000000040c0c7c24 */ /* 0x002fc4000f8e02ff */
[----:B--2---:R-:W-:-:S05]  /*0240*/  VIADD R4, R11, 0xffffffe ;  /* 0x0ffffffe0b047836 */ /* 0x004fca0000000000 */
[----:B------:R1:W2:Y:S02]  /*0250*/  F2I.FTZ.U32.TRUNC.NTZ R5, R4 ;  /* 0x0000000400057305 */ /* 0x0002a4000021f000 */
[----:B-1----:R-:W-:Y:S02]  /*0260*/  HFMA2 R4, -RZ, RZ, 0, 0 ;  /* 0x00000000ff047431 */ /* 0x002fe400000001ff */
[----:B--2---:R-:W-:-:S04]  /*0270*/  IMAD.MOV R17, RZ, RZ, -R5 ;  /* 0x000000ffff117224 */ /* 0x004fc800078e0a05 */
[----:B------:R-:W-:-:S04]  /*0280*/  IMAD R11, R17, R6, RZ ;  /* 0x00000006110b7224 */ /* 0x000fc800078e02ff */
[----:B---34-:R-:W-:-:S07]  /*0290*/  IMAD.HI.U32 R11, R5, R11, R4 ;  /* 0x0000000b050b7227 */ /* 0x018fce00078e0004 */
.L_x_0:
[----:B------:R-:W-:Y:S02]  /*02a0*/  IABS R14, R9 ;  /* 0x00000009000e7213 */ /* 0x000fe40000000000 */
[----:B------:R-:W-:Y:S02]  /*02b0*/  IABS R4, R13 ;  /* 0x0000000d00047213 */ /* 0x000fe40000000000 */
[----:B------:R-:W1:Y:S01]  /*02c0*/  I2F.RP R17, R14 ;  /* 0x0000000e00117306 */ /* 0x000e620000209400 */
[----:B0-----:R-:W-:Y:S02]  /*02d0*/  IABS R20, R8 ;  /* 0x0000000800147213 */ /* 0x001fe40000000000 */
[----:B------:R-:W-:-:S04]  /*02e0*/  IMAD.HI.U32 R16, R11, R4, RZ ;  /* 0x000000040b107227 */ /* 0x000fc800078e00ff */
[----:B------:R-:W-:-:S04]  /*02f0*/  IMAD.MOV R5, RZ, RZ, -R16 ;  /* 0x000000ffff057224 */ /* 0x000fc800078e0a10 */
[----:B------:R-:W-:Y:S01]  /*0300*/  IMAD R5, R20, R5, R4 ;  /* 0x0000000514057224 */ /* 0x000fe200078e0204 */
[----:B------:R-:W-:Y:S01]  /*0310*/  LOP3.LUT R4, R13, R8, RZ, 0x3c, !PT ;  /* 0x000000080d047212 */ /* 0x000fe200078e3cff */
[----:B-1----:R-:W0:Y:S03]  /*0320*/  MUFU.RCP R17, R17 ;  /* 0x0000001100117308 */ /* 0x002e260000001000 */
[----:B------:R-:W-:Y:S02]  /*0330*/  ISETP.GT.U32.AND P1, PT, R6, R5, PT ;  /* 0x000000050600720c */ /* 0x000fe40003f24070 */
[----:B------:R-:W-:Y:S02]  /*0340*/  ISETP.GE.AND P2, PT, R4, RZ, PT ;  /* 0x000000ff0400720c */ /* 0x000fe40003f46270 */
[----:B------:R-:W-:-:S09]  /*0350*/  IABS R4, R7 ;  /* 0x0000000700047213 */ /* 0x000fd20000000000 */
[----:B------:R-:W-:Y:S01]  /*0360*/  @!P1 IADD3 R5, PT, PT, R5, -R20, RZ ;  /* 0x8000001405059210 */ /* 0x000fe20007ffe0ff */
[----:B------:R-:W-:Y:S01]  /*0370*/  @!P1 VIADD R16, R16, 0x1 ;  /* 0x0000000110109836 */ /* 0x000fe20000000000 */
[----:B------:R-:W-:Y:S01]  /*0380*/  ISETP.NE.AND P1, PT, R8, RZ, PT ;  /* 0x000000ff0800720c */ /* 0x000fe20003f25270 */
[----:B0-----:R-:W-:Y:S01]  /*0390*/  VIADD R19, R17, 0xffffffe ;  /* 0x0ffffffe11137836 */ /* 0x001fe20000000000 */
[----:B------:R-:W-:-:S03]  /*03a0*/  ISETP.GE.U32.AND P0, PT, R5, R6, PT ;  /* 0x000000060500720c */ /* 0x000fc60003f06070 */
[----:B------:R-:W0:Y:S10]  /*03b0*/  F2I.FTZ.U32.TRUNC.NTZ R5, R19 ;  /* 0x0000001300057305 */ /* 0x000e34000021f000 */
[----:B------:R-:W-:-:S04]  /*03c0*/  @P0 IADD3 R16, PT, PT, R16, 0x1, RZ ;  /* 0x0000000110100810 */ /* 0x000fc80007ffe0ff */
[----:B------:R-:W-:Y:S01]  /*03d0*/  @!P2 IADD3 R16, PT, PT, -R16, RZ, RZ ;  /* 0x000000ff1010a210 */ /* 0x000fe20007ffe1ff */
[----:B0-----:R-:W-:Y:S01]  /*03e0*/  IMAD.MOV R17, RZ, RZ, -R5 ;  /* 0x000000ffff117224 */ /* 0x001fe200078e0a05 */
[----:B------:R-:W-:-:S03]  /*03f0*/  @!P1 LOP3.LUT R16, RZ, R8, RZ, 0x33, !PT ;  /* 0x00000008ff109212 */ /* 0x000fc600078e33ff */
[----:B------:R-:W-:Y:S01]  /*0400*/  IMAD R19, R17, R14, RZ ;  /* 0x0000000e11137224 */ /* 0x000fe200078e02ff */
[----:B------:R-:W-:Y:S01]  /*0410*/  IABS R20, R16 ;  /* 0x0000001000147213 */ /* 0x000fe20000000000 */
[----:B------:R-:W-:Y:S01]  /*0420*/  IMAD.MOV.U32 R17, RZ, RZ, R4 ;  /* 0x000000ffff117224 */ /* 0x000fe200078e0004 */
[----:B------:R-:W-:-:S05]  /*0430*/  MOV R4, RZ ;  /* 0x000000ff00047202 */ /* 0x000fca0000000f00 */
[----:B------:R-:W-:Y:S02]  /*0440*/  IMAD.HI.U32 R4, R5, R19, R4 ;  /* 0x0000001305047227 */ /* 0x000fe400078e0004 */
[----:B------:R-:W0:Y:S02]  /*0450*/  I2F.RP R19, R17 ;  /* 0x0000001100137306 */ /* 0x000e240000209400 */
[----:B------:R-:W-:-:S04]  /*0460*/  IMAD.MOV.U32 R5, RZ, RZ, R20 ;  /* 0x000000ffff057224 */ /* 0x000fc800078e0014 */
[----:B------:R-:W-:-:S05]  /*0470*/  IMAD.HI.U32 R20, R4, R5, RZ ;  /* 0x0000000504147227 */ /* 0x000fca00078e00ff */
[----:B------:R-:W-:Y:S01]  /*0480*/  IADD3 R4, PT, PT, -R20, RZ, RZ ;  /* 0x000000ff14047210 */ /* 0x000fe20007ffe1ff */
[----:B0-----:R-:W0:Y:S04]  /*0490*/  MUFU.RCP R19, R19 ;  /* 0x0000001300137308 */ /* 0x001e280000001000 */
[----:B------:R-:W-:Y:S01]  /*04a0*/  IMAD R5, R14, R4, R5 ;  /* 0x000000040e057224 */ /* 0x000fe200078e0205 */
[----:B------:R-:W-:-:S04]  /*04b0*/  LOP3.LUT R4, R16, R9, RZ, 0x3c, !PT ;  /* 0x0000000910047212 */ /* 0x000fc800078e3cff */
[----:B------:R-:W-:Y:S02]  /*04c0*/  ISETP.GT.U32.AND P1, PT, R14, R5, PT ;  /* 0x000000050e00720c */ /* 0x000fe40003f24070 */
[----:B------:R-:W-:Y:S02]  /*04d0*/  ISETP.GE.AND P2, PT, R4, RZ, PT ;  /* 0x000000ff0400720c */ /* 0x000fe40003f46270 */
[----:B0-----:R-:W-:-:S09]  /*04e0*/  IADD3 R21, PT, PT, R19, 0xffffffe, RZ ;  /* 0x0ffffffe13157810 */ /* 0x001fd20007ffe0ff */
[----:B------:R-:W-:Y:S02]  /*04f0*/  @!P1 IMAD.IADD R5, R5, 0x1, -R14 ;  /* 0x0000000105059824 */ /* 0x000fe400078e0a0e */
[----:B------:R-:W-:Y:S01]  /*0500*/  @!P1 VIADD R20, R20, 0x1 ;  /* 0x0000000114149836 */ /* 0x000fe20000000000 */
[----:B------:R-:W-:Y:S02]  /*0510*/  ISETP.NE.AND P1, PT, R9, RZ, PT ;  /* 0x000000ff0900720c */ /* 0x000fe40003f25270 */
[----:B------:R-:W-:Y:S02]  /*0520*/  ISETP.GE.U32.AND P0, PT, R5, R14, PT ;  /* 0x0000000e0500720c */ /* 0x000fe40003f06070 */
[----:B------:R0:W1:Y:S02]  /*0530*/  F2I.FTZ.U32.TRUNC.NTZ R5, R21 ;  /* 0x0000001500057305 */ /* 0x000064000021f000 */
[----:B0-----:R-:W-:-:S09]  /*0540*/  IABS R21, R7 ;  /* 0x0000000700157213 */ /* 0x001fd20000000000 */
[----:B------:R-:W-:Y:S01]  /*0550*/  @P0 IADD3 R20, PT, PT, R20, 0x1, RZ ;  /* 0x0000000114140810 */ /* 0x000fe20007ffe0ff */
[----:B------:R-:W-:-:S03]  /*0560*/  IMAD.MOV R21, RZ, RZ, -R21 ;  /* 0x000000ffff157224 */ /* 0x000fc600078e0a15 */
[----:B------:R-:W-:Y:S01]  /*0570*/  @!P2 IADD3 R20, PT, PT, -R20, RZ, RZ ;  /* 0x000000ff1414a210 */ /* 0x000fe20007ffe1ff */
[----:B-1----:R-:W-:Y:S01]  /*0580*/  IMAD.MOV R4, RZ, RZ, -R5 ;  /* 0x000000ffff047224 */ /* 0x002fe200078e0a05 */
[----:B------:R-:W-:-:S03]  /*0590*/  @!P1 LOP3.LUT R20, RZ, R9, RZ, 0x33, !PT ;  /* 0x00000009ff149212 */ /* 0x000fc600078e33ff */
[----:B------:R-:W-:Y:S01]  /*05a0*/  IMAD R19, R4, R17, RZ ;  /* 0x0000001104137224 */ /* 0x000fe200078e02ff */
[----:B------:R-:W-:Y:S02]  /*05b0*/  MOV R4, RZ ;  /* 0x000000ff00047202 */ /* 0x000fe40000000f00 */
[----:B------:R-:W-:-:S03]  /*05c0*/  IABS R14, R20 ;  /* 0x00000014000e7213 */ /* 0x000fc60000000000 */
[----:B------:R-:W-:-:S04]  /*05d0*/  IMAD.HI.U32 R4, R5, R19, R4 ;  /* 0x0000001305047227 */ /* 0x000fc800078e0004 */
[----:B------:R-:W-:Y:S01]  /*05e0*/  IMAD.MOV.U32 R5, RZ, RZ, R14 ;  /* 0x000000ffff057224 */ /* 0x000fe200078e000e */
[----:B------:R-:W-:-:S03]  /*05f0*/  MOV R14, R21 ;  /* 0x00000015000e7202 */ /* 0x000fc60000000f00 */
[----:B------:R-:W-:-:S04]  /*0600*/  IMAD.HI.U32 R19, R4, R5, RZ ;  /* 0x0000000504137227 */ /* 0x000fc800078e00ff */
[----:B------:R-:W-:-:S05]  /*0610*/  IMAD R4, R19, R14, R5 ;  /* 0x0000000e13047224 */ /* 0x000fca00078e0205 */
[----:B------:R-:W-:-:S13]  /*0620*/  ISETP.GT.U32.AND P1, PT, R17, R4, PT ;  /* 0x000000041100720c */ /* 0x000fda0003f24070 */
[----:B------:R-:W-:Y:S01]  /*0630*/  @!P1 IMAD.IADD R4, R4, 0x1, -R17 ;  /* 0x0000000104049824 */ /* 0x000fe200078e0a11 */
[----:B------:R-:W-:Y:S02]  /*0640*/  @!P1 IADD3 R19, PT, PT, R19, 0x1, RZ ;  /* 0x0000000113139810 */ /* 0x000fe40007ffe0ff */
[----:B------:R-:W-:Y:S02]  /*0650*/  ISETP.NE.AND P1, PT, R7, RZ, PT ;  /* 0x000000ff0700720c */ /* 0x000fe40003f25270 */
[----:B------:R-:W-:Y:S02]  /*0660*/  ISETP.GE.U32.AND P0, PT, R4, R17, PT ;  /* 0x000000110400720c */ /* 0x000fe40003f06070 */
[----:B------:R-:W-:-:S04]  /*0670*/  LOP3.LUT R4, R20, R7, RZ, 0x3c, !PT ;  /* 0x0000000714047212 */ /* 0x000fc800078e3cff */
[----:B------:R-:W-:-:S07]  /*0680*/  ISETP.GE.AND P2, PT, R4, RZ, PT ;  /* 0x000000ff0400720c */ /* 0x000fce0003f46270 */
[----:B------:R-:W-:-:S06]  /*0690*/  @P0 VIADD R19, R19, 0x1 ;  /* 0x0000000113130836 */ /* 0x000fcc0000000000 */
[----:B------:R-:W-:Y:S02]  /*06a0*/  @!P2 IADD3 R19, PT, PT, -R19, RZ, RZ ;  /* 0x000000ff1313a210 */ /* 0x000fe40007ffe1ff */
[----:B------:R-:W-:Y:S02]  /*06b0*/  @!P1 LOP3.LUT R19, RZ, R7, RZ, 0x33, !PT ;  /* 0x00000007ff139212 */ /* 0x000fe400078e33ff */
[----:B------:R-:W-:-:S03]  /*06c0*/  LEA R4, P1, R18, UR8, 0x2 ;  /* 0x0000000812047c11 */ /* 0x000fc6000f8210ff */
[----:B------:R-:W-:Y:S01]  /*06d0*/  IMAD.MOV R17, RZ, RZ, -R19 ;  /* 0x000000ffff117224 */ /* 0x000fe200078e0a13 */
[----:B------:R-:W-:-:S03]  /*06e0*/  LEA.HI.X R5, R18, UR9, R15, 0x2, P1 ;  /* 0x0000000912057c11 */ /* 0x000fc600088f140f */
[----:B------:R-:W-:-:S05]  /*06f0*/  IMAD R17, R7, R17, R20 ;  /* 0x0000001107117224 */ /* 0x000fca00078e0214 */
[----:B------:R-:W-:-:S13]  /*0700*/  ISETP.GE.AND P0, PT, R17, UR5, PT ;  /* 0x0000000511007c0c */ /* 0x000fda000bf06270 */
[----:B------:R-:W2:Y:S01]  /*0710*/  @!P0 LDG.E R21, desc[UR6][R4.64] ;  /* 0x0000000604158981 */ /* 0x000ea2000c1e1900 */
[----:B------:R-:W-:Y:S02]  /*0720*/  IABS R18, R10 ;  /* 0x0000000a00127213 */ /* 0x000fe40000000000 */
[----:B------:R-:W-:Y:S02]  /*0730*/  IABS R24, R19 ;  /* 0x0000001300187213 */ /* 0x000fe40000000000 */
[----:B------:R-:W0:Y:S01]  /*0740*/  I2F.RP R22, R18 ;  /* 0x0000001200167306 */ /* 0x000e220000209400 */
[----:B------:R-:W-:Y:S02]  /*0750*/  ISETP.GE.AND P3, PT, R19, RZ, PT ;  /* 0x000000ff1300720c */ /* 0x000fe40003f66270 */
[----:B------:R-:W-:-:S05]  /*0760*/  IADD3 R20, PT, PT, -R20, RZ, RZ ;  /* 0x000000ff14147210 */ /* 0x000fca0007ffe1ff */
[----:B0-----:R-:W0:Y:S02]  /*0770*/  MUFU.RCP R22, R22 ;  /* 0x0000001600167308 */ /* 0x001e240000001000 */
[----:B0-----:R-:W-:-:S06]  /*0780*/  IADD3 R14, PT, PT, R22, 0xffffffe, RZ ;  /* 0x0ffffffe160e7810 */ /* 0x001fcc0007ffe0ff */
[----:B------:R0:W1:Y:S02]  /*0790*/  F2I.FTZ.U32.TRUNC.NTZ R15, R14 ;  /* 0x0000000e000f7305 */ /* 0x000064000021f000 */
[----:B0-----:R-:W-:Y:S01]  /*07a0*/  MOV R14, RZ ;  /* 0x000000ff000e7202 */ /* 0x001fe20000000f00 */
[----:B-1----:R-:W-:-:S04]  /*07b0*/  IMAD.MOV R23, RZ, RZ, -R15 ;  /* 0x000000ffff177224 */ /* 0x002fc800078e0a0f */
[----:B------:R-:W-:-:S04]  /*07c0*/  IMAD R23, R23, R18, RZ ;  /* 0x0000001217177224 */ /* 0x000fc800078e02ff */
[----:B------:R-:W-:-:S04]  /*07d0*/  IMAD.HI.U32 R15, R15, R23, R14 ;  /* 0x000000170f0f7227 */ /* 0x000fc800078e000e */
[----:B------:R-:W-:-:S04]  /*07e0*/  IMAD.MOV.U32 R23, RZ, RZ, R24 ;  /* 0x000000ffff177224 */ /* 0x000fc800078e0018 */
[----:B------:R-:W-:-:S05]  /*07f0*/  IMAD.HI.U32 R15, R15, R23, RZ ;  /* 0x000000170f0f7227 */ /* 0x000fca00078e00ff */
[----:B------:R-:W-:-:S05]  /*0800*/  IADD3 R15, PT, PT, -R15, RZ, RZ ;  /* 0x000000ff0f0f7210 */ /* 0x000fca0007ffe1ff */
[C---:B------:R-:W-:Y:S02]  /*0810*/  IMAD R22, R18.reuse, R15, R23 ;  /* 0x0000000f12167224 */ /* 0x040fe400078e0217 */
[----:B------:R-:W0:Y:S01]  /*0820*/  @!P0 LDC.64 R14, c[0x0][0x388] ;  /* 0x0000e200ff0e8b82 */ /* 0x000e220000000a00 */
[--C-:B------:R-:W-:Y:S02]  /*0830*/  IMAD.MOV R23, RZ, RZ, -R16.reuse ;  /* 0x000000ffff177224 */ /* 0x100fe400078e0a10 */
[----:B------:R-:W-:Y:S01]  /*0840*/  ISETP.GT.U32.AND P1, PT, R18, R22, PT ;  /* 0x000000161200720c */ /* 0x000fe20003f24070 */
[----:B------:R-:W-:Y:S02]  /*0850*/  IMAD R16, R9, R20, R16 ;  /* 0x0000001409107224 */ /* 0x000fe400078e0210 */
[----:B------:R-:W-:Y:S02]  /*0860*/  IMAD R23, R8, R23, R13 ;  /* 0x0000001708177224 */ /* 0x000fe400078e020d */
[----:B------:R-:W1:Y:S08]  /*0870*/  @P0 LDC R20, c[0x0][0x3a0] ;  /* 0x0000e800ff140b82 */ /* 0x000e700000000800 */
[----:B------:R-:W-:Y:S01]  /*0880*/  @!P1 IMAD.IADD R22, R22, 0x1, -R18 ;  /* 0x0000000116169824 */ /* 0x000fe200078e0a12 */
[----:B------:R-:W-:-:S04]  /*0890*/  ISETP.NE.AND P1, PT, R10, RZ, PT ;  /* 0x000000ff0a00720c */ /* 0x000fc80003f25270 */
[----:B------:R-:W-:-:S13]  /*08a0*/  ISETP.GT.U32.AND P2, PT, R18, R22, PT ;  /* 0x000000161200720c */ /* 0x000fda0003f44070 */
[----:B------:R-:W-:-:S05]  /*08b0*/  @!P2 IADD3 R22, PT, PT, R22, -R18, RZ ;  /* 0x800000121616a210 */ /* 0x000fca0007ffe0ff */
[----:B------:R-:W-:Y:S01]  /*08c0*/  @!P3 IMAD.MOV R22, RZ, RZ, -R22 ;  /* 0x000000ffff16b224 */ /* 0x000fe200078e0a16 */
[----:B------:R-:W-:-:S05]  /*08d0*/  @!P1 LOP3.LUT R22, RZ, R10, RZ, 0x33, !PT ;  /* 0x0000000aff169212 */ /* 0x000fca00078e33ff */
[----:B------:R-:W-:-:S04]  /*08e0*/  @!P0 IMAD R18, R22, UR5, R17 ;  /* 0x0000000516128c24 */ /* 0x000fc8000f8e0211 */
[----:B------:R-:W-:-:S04]  /*08f0*/  @!P0 IMAD R18, R18, R9, R16 ;  /* 0x0000000912128224 */ /* 0x000fc800078e0210 */
[----:B------:R-:W-:-:S04]  /*0900*/  @!P0 IMAD R19, R18, R8, R23 ;  /* 0x0000000812138224 */ /* 0x000fc800078e0217 */
[----:B0-----:R-:W-:Y:S02]  /*0910*/  @!P0 IMAD.WIDE R14, R19, 0x4, R14 ;  /* 0x00000004130e8825 */ /* 0x001fe400078e020e */
[----:B------:R-:W0:Y:S03]  /*0920*/  @P0 LDC.64 R18, c[0x0][0x390] ;  /* 0x0000e400ff120b82 */ /* 0x000e260000000a00 */
[----:B--2---:R2:W-:Y:S04]  /*0930*/  @!P0 STG.E desc[UR6][R14.64], R21 ;  /* 0x000000150e008986 */ /* 0x0045e8000c101906 */
[----:B------:R-:W3:Y:S01]  /*0940*/  @P0 LDG.E R5, desc[UR6][R4.64] ;  /* 0x0000000604050981 */ /* 0x000ee2000c1e1900 */
[----:B------:R-:W-:-:S05]  /*0950*/  @P0 IADD3 R17, PT, PT, R17, -UR5, RZ ;  /* 0x8000000511110c10 */ /* 0x000fca000fffe0ff */
[----:B-1----:R-:W-:-:S04]  /*0960*/  @P0 IMAD R17, R22, R20, R17 ;  /* 0x0000001416110224 */ /* 0x002fc800078e0211 */
[----:B------:R-:W-:-:S04]  /*0970*/  @P0 IMAD R17, R17, R9, R16 ;  /* 0x0000000911110224 */ /* 0x000fc800078e0210 */
[----:B------:R-:W-:-:S04]  /*0980*/  @P0 IMAD R17, R17, R8, R23 ;  /* 0x0000000811110224 */ /* 0x000fc800078e0217 */
[----:B0-----:R-:W-:-:S04]  /*0990*/  @P0 IMAD.WIDE R16, R17, 0x4, R18 ;  /* 0x0000000411100825 */ /* 0x001fc800078e0212 */
[----:B------:R-:W-:-:S05]  /*09a0*/  IMAD.IADD R18, R12, 0x1, R13 ;  /* 0x000000010c127824 */ /* 0x000fca00078e020d */
[----:B--2---:R-:W-:Y:S02]  /*09b0*/  SHF.R.S32.HI R15, RZ, 0x1f, R18 ;  /* 0x0000001fff0f7819 */ /* 0x004fe40000011412 */
[-C--:B------:R-:W-:Y:S01]  /*09c0*/  MOV R13, R18.reuse ;  /* 0x00000012000d7202 */ /* 0x080fe20000000f00 */
[----:B---3--:R1:W-:Y:S01]  /*09d0*/  @P0 STG.E desc[UR6][R16.64], R5 ;  /* 0x0000000510000986 */ /* 0x0083e2000c101906 */
[----:B------:R-:W-:-:S04]  /*09e0*/  ISETP.GT.U32.AND P0, PT, R2, R18, PT ;  /* 0x000000120200720c */ /* 0x000fc80003f04070 */
[----:B------:R-:W-:-:S13]  /*09f0*/  ISETP.GT.AND.EX P0, PT, R0, R15, PT, P0 ;  /* 0x0000000f0000720c */ /* 0x000fda0003f04300 */
[----:B-1----:R-:W-:Y:S05]  /*0a00*/  @P0 BRA `(.L_x_0) ;  /* 0xfffffff800240947 */ /* 0x002fea000383ffff */
[----:B------:R-:W-:Y:S05]  /*0a10*/  EXIT ;  /* 0x000000000000794d */ /* 0x000fea0003800000 */
.L_x_1:
[----:B------:R-:W-:-:S00]  /*0a20*/  BRA `(.L_x_1) ;  /* 0xfffffffc00fc7947 */ /* 0x000fc0000383ffff */
[----:B------:R-:W-:-:S00]  /*0a30*/  NOP ;  /* 0x0000000000007918 */ /* 0x000fc00000000000 */
        /* <DEDUP_REMOVED lines=12> */
.L_x_4:


//--------------------- .text._Z21kernel_concat_forwardPfS_S_iiiii --------------------------
	.section	.text._Z21kernel_concat_forwardPfS_S_iiiii,"ax",@progbits
	.align	128
        .global         _Z21kernel_concat_forwardPfS_S_iiiii
        .type           _Z21kernel_concat_forwardPfS_S_iiiii,@function
        .size           _Z21kernel_concat_forwardPfS_S_iiiii,(.L_x_5 - _Z21kernel_concat_forwardPfS_S_iiiii)
        .other          _Z21kernel_concat_forwardPfS_S_iiiii,@"STO_CUDA_ENTRY STV_DEFAULT"
_Z21kernel_concat_forwardPfS_S_iiiii:
.text._Z21kernel_concat_forwardPfS_S_iiiii:
        /* <DEDUP_REMOVED lines=42> */
.L_x_2:
[----:B------:R-:W-:Y:S02]  /*02a0*/  IABS R17, R9 ;  /* 0x0000000900117213 */ /* 0x000fe40000000000 */
[----:B------:R-:W-:Y:S02]  /*02b0*/  IABS R4, R13 ;  /* 0x0000000d00047213 */ /* 0x000fe40000000000 */
[----:B-1----:R-:W1:Y:S01]  /*02c0*/  I2F.RP R18, R17 ;  /* 0x0000001100127306 */ /* 0x002e620000209400 */
[----:B0-----:R-:W-:Y:S02]  /*02d0*/  IABS R20, R8 ;  /* 0x0000000800147213 */ /* 0x001fe40000000000 */
[----:B------:R-:W-:Y:S01]  /*02e0*/  IMAD.HI.U32 R16, R11, R4, RZ ;  /* 0x000000040b107227 */ /* 0x000fe200078e00ff */
[----:B------:R-:W-:-:S03]  /*02f0*/  IABS R23, R7 ;  /* 0x0000000700177213 */ /* 0x000fc60000000000 */
[----:B------:R-:W-:Y:S02]  /*0300*/  IMAD.MOV R5, RZ, RZ, -R16 ;  /* 0x000000ffff057224 */ /* 0x000fe400078e0a10 */
[----:B------:R-:W-:Y:S02]  /*0310*/  IMAD.MOV R23, RZ, RZ, -R23 ;  /* 0x000000ffff177224 */ /* 0x000fe400078e0a17 */
[----:B------:R-:W-:Y:S01]  /*0320*/  IMAD R5, R20, R5, R4 ;  /* 0x0000000514057224 */ /* 0x000fe200078e0204 */
[----:B------:R-:W-:Y:S01]  /*0330*/  LOP3.LUT R4, R13, R8, RZ, 0x3c, !PT ;  /* 0x000000080d047212 */ /* 0x000fe200078e3cff */
[----:B-1----:R-:W0:Y:S03]  /*0340*/  MUFU.RCP R18, R18 ;  /* 0x0000001200127308 */ /* 0x002e260000001000 */
[----:B------:R-:W-:Y:S02]  /*0350*/  ISETP.GT.U32.AND P1, PT, R6, R5, PT ;  /* 0x000000050600720c */ /* 0x000fe40003f24070 */
[----:B------:R-:W-:-:S11]  /*0360*/  ISETP.GE.AND P2, PT, R4, RZ, PT ;  /* 0x000000ff0400720c */ /* 0x000fd60003f46270 */
[----:B------:R-:W-:Y:S01]  /*0370*/  @!P1 IADD3 R5, PT, PT, R5, -R20, RZ ;  /* 0x8000001405059210 */ /* 0x000fe20007ffe0ff */
[----:B------:R-:W-:Y:S01]  /*0380*/  @!P1 VIADD R16, R16, 0x1 ;  /* 0x0000000110109836 */ /* 0x000fe20000000000 */
[----:B------:R-:W-:Y:S01]  /*0390*/  ISETP.NE.AND P1, PT, R8, RZ, PT ;  /* 0x000000ff0800720c */ /* 0x000fe20003f25270 */
[----:B0-----:R-:W-:Y:S01]  /*03a0*/  VIADD R19, R18, 0xffffffe ;  /* 0x0ffffffe12137836 */ /* 0x001fe20000000000 */
[----:B------:R-:W-:Y:S02]  /*03b0*/  ISETP.GE.U32.AND P0, PT, R5, R6, PT ;  /* 0x000000060500720c */ /* 0x000fe40003f06070 */
[----:B------:R-:W-:Y:S01]  /*03c0*/  IABS R18, R7 ;  /* 0x0000000700127213 */ /* 0x000fe20000000000 */
[----:B------:R-:W0:Y:S10]  /*03d0*/  F2I.FTZ.U32.TRUNC.NTZ R5, R19 ;  /* 0x0000001300057305 */ /* 0x000e34000021f000 */
[----:B------:R-:W-:-:S04]  /*03e0*/  @P0 IADD3 R16, PT, PT, R16, 0x1, RZ ;  /* 0x0000000110100810 */ /* 0x000fc80007ffe0ff */
[----:B------:R-:W-:Y:S01]  /*03f0*/  @!P2 IADD3 R16, PT, PT, -R16, RZ, RZ ;  /* 0x000000ff1010a210 */ /* 0x000fe20007ffe1ff */
[----:B0-----:R-:W-:Y:S01]  /*0400*/  IMAD.MOV R4, RZ, RZ, -R5 ;  /* 0x000000ffff047224 */ /* 0x001fe200078e0a05 */
[----:B------:R-:W-:-:S03]  /*0410*/  @!P1 LOP3.LUT R16, RZ, R8, RZ, 0x33, !PT ;  /* 0x00000008ff109212 */ /* 0x000fc600078e33ff */
[----:B------:R-:W-:Y:S01]  /*0420*/  IMAD R19, R4, R17, RZ ;  /* 0x0000001104137224 */ /* 0x000fe200078e02ff */
[----:B------:R-:W-:Y:S01]  /*0430*/  IABS R20, R16 ;  /* 0x0000001000147213 */ /* 0x000fe20000000000 */
[----:B------:R-:W-:-:S04]  /*0440*/  IMAD.MOV.U32 R4, RZ, RZ, RZ ;  /* 0x000000ffff047224 */ /* 0x000fc800078e00ff */
[----:B------:R-:W-:Y:S01]  /*0450*/  IMAD.HI.U32 R4, R5, R19, R4 ;  /* 0x0000001305047227 */ /* 0x000fe200078e0004 */
[----:B------:R-:W-:Y:S01]  /*0460*/  MOV R5, R20 ;  /* 0x0000001400057202 */ /* 0x000fe20000000f00 */
[----:B------:R-:W0:Y:S04]  /*0470*/  I2F.RP R19, R18 ;  /* 0x0000001200137306 */ /* 0x000e280000209400 */
[----:B------:R-:W-:-:S04]  /*0480*/  IMAD.HI.U32 R20, R4, R5, RZ ;  /* 0x0000000504147227 */ /* 0x000fc800078e00ff */
[----:B------:R-:W-:-:S04]  /*0490*/  IMAD.MOV R4, RZ, RZ, -R20 ;  /* 0x000000ffff047224 */ /* 0x000fc800078e0a14 */
[C---:B------:R-:W-:Y:S01]  /*04a0*/  IMAD R4, R17.reuse, R4, R5 ;  /* 0x0000000411047224 */ /* 0x040fe200078e0205 */
[----:B0-----:R-:W0:Y:S04]  /*04b0*/  MUFU.RCP R19, R19 ;  /* 0x0000001300137308 */ /* 0x001e280000001000 */
[----:B------:R-:W-:-:S13]  /*04c0*/  ISETP.GT.U32.AND P1, PT, R17, R4, PT ;  /* 0x000000041100720c */ /* 0x000fda0003f24070 */
[-C--:B------:R-:W-:Y:S01]  /*04d0*/  @!P1 IADD3 R4, PT, PT, R4, -R17.reuse, RZ ;  /* 0x8000001104049210 */ /* 0x080fe20007ffe0ff */
[----:B0-----:R-:W-:Y:S01]  /*04e0*/  VIADD R5, R19, 0xffffffe ;  /* 0x0ffffffe13057836 */ /* 0x001fe20000000000 */
[----:B------:R-:W-:Y:S02]  /*04f0*/  @!P1 IADD3 R20, PT, PT, R20, 0x1, RZ ;  /* 0x0000000114149810 */ /* 0x000fe40007ffe0ff */
[----:B------:R-:W-:Y:S02]  /*0500*/  ISETP.GE.U32.AND P0, PT, R4, R17, PT ;  /* 0x000000110400720c */ /* 0x000fe40003f06070 */
[----:B------:R-:W-:Y:S01]  /*0510*/  LOP3.LUT R4, R16, R9, RZ, 0x3c, !PT ;  /* 0x0000000910047212 */ /* 0x000fe200078e3cff */
[----:B------:R-:W0:Y:S01]  /*0520*/  F2I.FTZ.U32.TRUNC.NTZ R5, R5 ;  /* 0x0000000500057305 */ /* 0x000e22000021f000 */
[----:B------:R-:W-:Y:S02]  /*0530*/  ISETP.NE.AND P1, PT, R9, RZ, PT ;  /* 0x000000ff0900720c */ /* 0x000fe40003f25270 */
[----:B------:R-:W-:-:S02]  /*0540*/  ISETP.GE.AND P2, PT, R4, RZ, PT ;  /* 0x000000ff0400720c */ /* 0x000fc40003f46270 */
[----:B------:R-:W-:Y:S02]  /*0550*/  IABS R17, R10 ;  /* 0x0000000a00117213 */ /* 0x000fe40000000000 */
[----:B------:R-:W-:Y:S02]  /*0560*/  MOV R4, RZ ;  /* 0x000000ff00047202 */ /* 0x000fe40000000f00 */
[----:B------:R-:W1:Y:S01]  /*0570*/  I2F.RP R21, R17 ;  /* 0x0000001100157306 */ /* 0x000e620000209400 */
[----:B------:R-:W-:Y:S01]  /*0580*/  @P0 VIADD R20, R20, 0x1 ;  /* 0x0000000114140836 */ /* 0x000fe20000000000 */
[----:B0-----:R-:W-:-:S05]  /*0590*/  IADD3 R19, PT, PT, RZ, -R5, RZ ;  /* 0x80000005ff137210 */ /* 0x001fca0007ffe0ff */
[----:B------:R-:W-:Y:S01]  /*05a0*/  @!P2 IMAD.MOV R20, RZ, RZ, -R20 ;  /* 0x000000ffff14a224 */ /* 0x000fe200078e0a14 */
[----:B------:R-:W-:Y:S01]  /*05b0*/  @!P1 LOP3.LUT R20, RZ, R9, RZ, 0x33, !PT ;  /* 0x00000009ff149212 */ /* 0x000fe200078e33ff */
[----:B------:R-:W-:-:S03]  /*05c0*/  IMAD R19, R19, R18, RZ ;  /* 0x0000001213137224 */ /* 0x000fc600078e02ff */
[----:B------:R-:W-:Y:S01]  /*05d0*/  IABS R22, R20 ;  /* 0x0000001400167213 */ /* 0x000fe20000000000 */
[----:B------:R-:W-:-:S03]  /*05e0*/  IMAD.HI.U32 R4, R5, R19, R4 ;  /* 0x0000001305047227 */ /* 0x000fc600078e0004 */
[----:B------:R-:W-:Y:S01]  /*05f0*/  MOV R5, R22 ;  /* 0x0000001600057202 */ /* 0x000fe20000000f00 */
[----:B-1----:R-:W0:Y:S01]  /*0600*/  MUFU.RCP R21, R21 ;  /* 0x0000001500157308 */ /* 0x002e220000001000 */
[----:B------:R-:W-:-:S03]  /*0610*/  IMAD.MOV.U32 R22, RZ, RZ, R23 ;  /* 0x000000ffff167224 */ /* 0x000fc600078e0017 */
[----:B------:R-:W-:Y:S01]  /*0620*/  IMAD.HI.U32 R19, R4, R5, RZ ;  /* 0x0000000504137227 */ /* 0x000fe200078e00ff */
[----:B------:R-:W-:-:S03]  /*0630*/  LOP3.LUT R4, R20, R7, RZ, 0x3c, !PT ;  /* 0x0000000714047212 */ /* 0x000fc600078e3cff */
[----:B------:R-:W-:Y:S01]  /*0640*/  IMAD R5, R19, R22, R5 ;  /* 0x0000001613057224 */ /* 0x000fe200078e0205 */
[----:B------:R-:W-:-:S04]  /*0650*/  ISETP.GE.AND P2, PT, R4, RZ, PT ;  /* 0x000000ff0400720c */ /* 0x000fc80003f46270 */
[----:B------:R-:W-:Y:S01]  /*0660*/  ISETP.GT.U32.AND P1, PT, R18, R5, PT ;  /* 0x000000051200720c */ /* 0x000fe20003f24070 */
[----:B0-----:R-:W-:-:S12]  /*0670*/  VIADD R22, R21, 0xffffffe ;  /* 0x0ffffffe15167836 */ /* 0x001fd80000000000 */
[-C--:B------:R-:W-:Y:S02]  /*0680*/  @!P1 IADD3 R5, PT, PT, R5, -R18.reuse, RZ ;  /* 0x8000001205059210 */ /* 0x080fe40007ffe0ff */
[----:B------:R-:W-:Y:S02]  /*0690*/  @!P1 IADD3 R19, PT, PT, R19, 0x1, RZ ;  /* 0x0000000113139810 */ /* 0x000fe40007ffe0ff */
[----:B------:R-:W-:Y:S02]  /*06a0*/  ISETP.GE.U32.AND P0, PT, R5, R18, PT ;  /* 0x000000120500720c */ /* 0x000fe40003f06070 */
[----:B------:R-:W0:Y:S01]  /*06b0*/  F2I.FTZ.U32.TRUNC.NTZ R5, R22 ;  /* 0x0000001600057305 */ /* 0x000e22000021f000 */
[----:B------:R-:W-:-:S10]  /*06c0*/  ISETP.NE.AND P1, PT, R7, RZ, PT ;  /* 0x000000ff0700720c */ /* 0x000fd40003f25270 */
[----:B------:R-:W-:Y:S01]  /*06d0*/  @P0 VIADD R19, R19, 0x1 ;  /* 0x0000000113130836 */ /* 0x000fe20000000000 */
[----:B0-----:R-:W-:-:S03]  /*06e0*/  IADD3 R4, PT, PT, RZ, -R5, RZ ;  /* 0x80000005ff047210 */ /* 0x001fc60007ffe0ff */
[----:B------:R-:W-:Y:S01]  /*06f0*/  @!P2 IMAD.MOV R19, RZ, RZ, -R19 ;  /* 0x000000ffff13a224 */ /* 0x000fe200078e0a13 */
[----:B------:R-:W-:Y:S01]  /*0700*/  @!P1 LOP3.LUT R19, RZ, R7, RZ, 0x33, !PT ;  /* 0x00000007ff139212 */ /* 0x000fe200078e33ff */
[----:B------:R-:W-:Y:S01]  /*0710*/  IMAD R21, R4, R17, RZ ;  /* 0x0000001104157224 */ /* 0x000fe200078e02ff */
[----:B------:R-:W-:Y:S02]  /*0720*/  MOV R4, RZ ;  /* 0x000000ff00047202 */ /* 0x000fe40000000f00 */
[----:B------:R-:W-:Y:S02]  /*0730*/  IABS R18, R19 ;  /* 0x0000001300127213 */ /* 0x000fe40000000000 */
[----:B------:R-:W-:Y:S01]  /*0740*/  ISETP.GE.AND P2, PT, R19, RZ, PT ;  /* 0x000000ff1300720c */ /* 0x000fe20003f46270 */
[----:B------:R-:W-:-:S04]  /*0750*/  IMAD.HI.U32 R4, R5, R21, R4 ;  /* 0x0000001505047227 */ /* 0x000fc800078e0004 */
[----:B------:R-:W-:Y:S02]  /*0760*/  IMAD.MOV.U32 R5, RZ, RZ, R18 ;  /* 0x000000ffff057224 */ /* 0x000fe400078e0012 */
[----:B------:R-:W-:Y:S02]  /*0770*/  IMAD.MOV R18, RZ, RZ, -R19 ;  /* 0x000000ffff127224 */ /* 0x000fe400078e0a13 */
[----:B------:R-:W-:-:S04]  /*0780*/  IMAD.HI.U32 R4, R4, R5, RZ ;  /* 0x0000000504047227 */ /* 0x000fc800078e00ff */
[----:B------:R-:W-:Y:S01]  /*0790*/  IMAD R18, R7, R18, R20 ;  /* 0x0000001207127224 */ /* 0x000fe200078e0214 */
[----:B------:R-:W-:Y:S01]  /*07a0*/  IADD3 R4, PT, PT, -R4, RZ, RZ ;  /* 0x000000ff04047210 */ /* 0x000fe20007ffe1ff */
[--C-:B------:R-:W-:Y:S01]  /*07b0*/  IMAD.MOV R21, RZ, RZ, -R16.reuse ;  /* 0x000000ffff157224 */ /* 0x100fe200078e0a10 */
[----:B------:R-:W-:Y:S02]  /*07c0*/  IADD3 R20, PT, PT, -R20, RZ, RZ ;  /* 0x000000ff14147210 */ /* 0x000fe40007ffe1ff */
[----:B------:R-:W-:Y:S01]  /*07d0*/  ISETP.GE.AND P3, PT, R18, UR5, PT ;  /* 0x0000000512007c0c */ /* 0x000fe2000bf66270 */
[----:B------:R-:W-:Y:S02]  /*07e0*/  IMAD R4, R17, R4, R5 ;  /* 0x0000000411047224 */ /* 0x000fe400078e0205 */
[----:B------:R-:W-:Y:S02]  /*07f0*/  IMAD R20, R9, R20, R16 ;  /* 0x0000001409147224 */ /* 0x000fe400078e0210 */
[----:B------:R-:W-:Y:S01]  /*0800*/  IMAD R21, R8, R21, R13 ;  /* 0x0000001508157224 */ /* 0x000fe200078e020d */
[----:B------:R-:W-:-:S07]  /*0810*/  ISETP.GT.U32.AND P0, PT, R17, R4, PT ;  /* 0x000000041100720c */ /* 0x000fce0003f04070 */
[----:B------:R-:W0:Y:S06]  /*0820*/  @P3 LDC R22, c[0x0][0x3a0] ;  /* 0x0000e800ff163b82 */ /* 0x000e2c0000000800 */
[----:B------:R-:W-:Y:S02]  /*0830*/  @!P0 IADD3 R4, PT, PT, R4, -R17, RZ ;  /* 0x8000001104048210 */ /* 0x000fe40007ffe0ff */
[----:B------:R-:W-:Y:S02]  /*0840*/  ISETP.NE.AND P0, PT, R10, RZ, PT ;  /* 0x000000ff0a00720c */ /* 0x000fe40003f05270 */
[----:B------:R-:W-:-:S13]  /*0850*/  ISETP.GT.U32.AND P1, PT, R17, R4, PT ;  /* 0x000000041100720c */ /* 0x000fda0003f24070 */
[----:B------:R-:W-:-:S05]  /*0860*/  @!P1 IMAD.IADD R4, R4, 0x1, -R17 ;  /* 0x0000000104049824 */ /* 0x000fca00078e0a11 */
[----:B------:R-:W-:Y:S02]  /*0870*/  MOV R19, R4 ;  /* 0x0000000400137202 */ /* 0x000fe40000000f00 */
[----:B------:R-:W1:Y:S03]  /*0880*/  @!P3 LDC.64 R4, c[0x0][0x388] ;  /* 0x0000e200ff04bb82 */ /* 0x000e660000000a00 */
[----:B------:R-:W-:Y:S01]  /*0890*/  @!P2 IMAD.MOV R19, RZ, RZ, -R19 ;  /* 0x000000ffff13a224 */ /* 0x000fe200078e0a13 */
[----:B------:R-:W-:-:S05]  /*08a0*/  @!P0 LOP3.LUT R19, RZ, R10, RZ, 0x33, !PT ;  /* 0x0000000aff138212 */ /* 0x000fca00078e33ff */
[----:B------:R-:W-:-:S04]  /*08b0*/  @!P3 IMAD R16, R19, UR5, R18 ;  /* 0x000000051310bc24 */ /* 0x000fc8000f8e0212 */
[----:B------:R-:W-:-:S04]  /*08c0*/  @!P3 IMAD R16, R16, R9, R20 ;  /* 0x000000091010b224 */ /* 0x000fc800078e0214 */
[----:B------:R-:W-:-:S04]  /*08d0*/  @!P3 IMAD R17, R16, R8, R21 ;  /* 0x000000081011b224 */ /* 0x000fc800078e0215 */
[----:B-1----:R-:W-:Y:S02]  /*08e0*/  @!P3 IMAD.WIDE R4, R17, 0x4, R4 ;  /* 0x000000041104b825 */ /* 0x002fe400078e0204 */
[----:B------:R-:W1:Y:S03]  /*08f0*/  @P3 LDC.64 R16, c[0x0][0x390] ;  /* 0x0000e400ff103b82 */ /* 0x000e660000000a00 */
[----:B------:R-:W2:Y:S01]  /*0900*/  @!P3 LDG.E R23, desc[UR6][R4.64] ;  /* 0x000000060417b981 */ /* 0x000ea2000c1e1900 */
[----:B------:R-:W-:-:S05]  /*0910*/  @P3 IADD3 R18, PT, PT, R18, -UR5, RZ ;  /* 0x8000000512123c10 */ /* 0x000fca000fffe0ff */
[----:B0-----:R-:W-:-:S04]  /*0920*/  @P3 IMAD R18, R19, R22, R18 ;  /* 0x0000001613123224 */ /* 0x001fc800078e0212 */
[----:B------:R-:W-:-:S04]  /*0930*/  @P3 IMAD R18, R18, R9, R20 ;  /* 0x0000000912123224 */ /* 0x000fc800078e0214 */
[----:B------:R-:W-:-:S04]  /*0940*/  @P3 IMAD R21, R18, R8, R21 ;  /* 0x0000000812153224 */ /* 0x000fc800078e0215 */
[----:B-1----:R-:W-:-:S05]  /*0950*/  @P3 IMAD.WIDE R16, R21, 0x4, R16 ;  /* 0x0000000415103825 */ /* 0x002fca00078e0210 */
[----:B------:R-:W2:Y:S01]  /*0960*/  @P3 LDG.E R23, desc[UR6][R16.64] ;  /* 0x0000000610173981 */ /* 0x000ea2000c1e1900 */
[----:B------:R-:W-:-:S04]  /*0970*/  LEA R18, P0, R14, UR8, 0x2 ;  /* 0x000000080e127c11 */ /* 0x000fc8000f8010ff */
[----:B------:R-:W-:Y:S01]  /*0980*/  LEA.HI.X R19, R14, UR9, R15, 0x2, P0 ;  /* 0x000000090e137c11 */ /* 0x000fe200080f140f */
[----:B------:R-:W-:-:S05]  /*0990*/  IMAD.IADD R14, R12, 0x1, R13 ;  /* 0x000000010c0e7824 */ /* 0x000fca00078e020d */
[-C--:B------:R-:W-:Y:S02]  /*09a0*/  ISETP.GT.U32.AND P0, PT, R2, R14.reuse, PT ;  /* 0x0000000e0200720c */ /* 0x080fe40003f04070 */
[----:B------:R-:W-:Y:S02]  /*09b0*/  SHF.R.S32.HI R15, RZ, 0x1f, R14 ;  /* 0x0000001fff0f7819 */ /* 0x000fe4000001140e */
[----:B------:R-:W-:Y:S02]  /*09c0*/  MOV R13, R14 ;  /* 0x0000000e000d7202 */ /* 0x000fe40000000f00 */
[----:B------:R-:W-:Y:S01]  /*09d0*/  ISETP.GT.AND.EX P0, PT, R0, R15, PT, P0 ;  /* 0x0000000f0000720c */ /* 0x000fe20003f04300 */
[----:B--2---:R1:W-:-:S12]  /*09e0*/  STG.E desc[UR6][R18.64], R23 ;  /* 0x0000001712007986 */ /* 0x0043d8000c101906 */
[----:B------:R-:W-:Y:S05]  /*09f0*/  @P0 BRA `(.L_x_2) ;  /* 0xfffffff800280947 */ /* 0x000fea000383ffff */
[----:B------:R-:W-:Y:S05]  /*0a00*/  EXIT ;  /* 0x000000000000794d */ /* 0x000fea0003800000 */
.L_x_3:
        /* <DEDUP_REMOVED lines=15> */
.L_x_5:


//--------------------- .nv.shared.reserved.0     --------------------------
	.section	.nv.shared.reserved.0,"aw",@nobits
	.weak		__nv_reservedSMEM_offset_0_alias
	.size		__nv_reservedSMEM_offset_0_alias, 0, 64
	.other		__nv_reservedSMEM_offset_0_alias,@"STO_CUDA_RESERVED_SHARED STV_DEFAULT"
__nv_reservedSMEM_offset_0_alias:
	.zero		0
	.zero		64


//--------------------- .nv.constant0._Z22kernel_concat_backwardPfS_S_iiiii --------------------------
	.section	.nv.constant0._Z22kernel_concat_backwardPfS_S_iiiii,"a",@progbits
	.sectionflags	@""
	.align	4
.nv.constant0._Z22kernel_concat_backwardPfS_S_iiiii:
	.zero		940


//--------------------- .nv.constant0._Z21kernel_concat_forwardPfS_S_iiiii --------------------------
	.section	.nv.constant0._Z21kernel_concat_forwardPfS_S_iiiii,"a",@progbits
	.sectionflags	@""
	.align	4
.nv.constant0._Z21kernel_concat_forwardPfS_S_iiiii:
	.zero		940


//--------------------- SYMBOLS --------------------------

	.type		.nv.reservedSmem.offset0,@object
	.size		.nv.reservedSmem.offset0,0x4
